	.headerflags	@"EF_CUDA_TEXMODE_UNIFIED EF_CUDA_64BIT_ADDRESS EF_CUDA_ACCELERATORS EF_CUDA_SM90 EF_CUDA_VIRTUAL_SM(EF_CUDA_SM90)"
	.elftype	@"ET_EXEC"


//--------------------- .nv.info                  --------------------------
	.section	.nv.info,"",@"SHT_CUDA_INFO"
	.align	4


	//----- nvinfo : EIATTR_REGCOUNT
	.align		4
        /*0000*/ 	.byte	0x04, 0x2f
        /*0002*/ 	.short	(.L_1 - .L_0)
	.align		4
.L_0:
        /*0004*/ 	.word	index@(triton_poi_fused_avg_pool2d_29)
        /*0008*/ 	.word	0x00000020


	//----- nvinfo : EIATTR_MIN_STACK_SIZE
	.align		4
.L_1:
        /*000c*/ 	.byte	0x04, 0x12
        /*000e*/ 	.short	(.L_3 - .L_2)
	.align		4
.L_2:
        /*0010*/ 	.word	index@(triton_poi_fused_avg_pool2d_29)
        /*0014*/ 	.word	0x00000000


	//----- nvinfo : EIATTR_FRAME_SIZE
	.align		4
.L_3:
        /*0018*/ 	.byte	0x04, 0x11
        /*001a*/ 	.short	(.L_5 - .L_4)
	.align		4
.L_4:
        /*001c*/ 	.word	index@(triton_poi_fused_avg_pool2d_29)
        /*0020*/ 	.word	0x00000000


	//----- nvinfo : EIATTR_MIN_STACK_SIZE
	.align		4
.L_5:
        /*0024*/ 	.byte	0x04, 0x12
        /*0026*/ 	.short	(.L_7 - .L_6)
	.align		4
.L_6:
        /*0028*/ 	.word	index@(triton_poi_fused_avg_pool2d_29)
        /*002c*/ 	.word	0x00000000
.L_7:


//--------------------- .nv.info.triton_poi_fused_avg_pool2d_29 --------------------------
	.section	.nv.info.triton_poi_fused_avg_pool2d_29,"",@"SHT_CUDA_INFO"
	.sectionflags	@""
	.align	4


	//----- nvinfo : EIATTR_CUDA_API_VERSION
	.align		4
        /*0000*/ 	.byte	0x04, 0x37
        /*0002*/ 	.short	(.L_9 - .L_8)
.L_8:
        /*0004*/ 	.word	0x0000007c


	//----- nvinfo : EIATTR_KPARAM_INFO
	.align		4
.L_9:
        /*0008*/ 	.byte	0x04, 0x17
        /*000a*/ 	.short	(.L_11 - .L_10)
.L_10:
        /*000c*/ 	.word	0x00000000
        /*0010*/ 	.short	0x0002
        /*0012*/ 	.short	0x0010
        /*0014*/ 	.byte	0x00, 0xf0, 0x11, 0x00


	//----- nvinfo : EIATTR_KPARAM_INFO
	.align		4
.L_11:
        /*0018*/ 	.byte	0x04, 0x17
        /*001a*/ 	.short	(.L_13 - .L_12)
.L_12:
        /*001c*/ 	.word	0x00000000
        /*0020*/ 	.short	0x0001
        /*0022*/ 	.short	0x0008
        /*0024*/ 	.byte	0x00, 0xf4, 0x21, 0x00


	//----- nvinfo : EIATTR_KPARAM_INFO
	.align		4
.L_13:
        /*0028*/ 	.byte	0x04, 0x17
        /*002a*/ 	.short	(.L_15 - .L_14)
.L_14:
        /*002c*/ 	.word	0x00000000
        /*0030*/ 	.short	0x0000
        /*0032*/ 	.short	0x0000
        /*0034*/ 	.byte	0x00, 0xf4, 0x21, 0x00


	//----- nvinfo : EIATTR_SPARSE_MMA_MASK
	.align		4
.L_15:
        /*0038*/ 	.byte	0x03, 0x50
        /*003a*/ 	.short	0x0000


	//----- nvinfo : EIATTR_MAXREG_COUNT
	.align		4
        /*003c*/ 	.byte	0x03, 0x1b
        /*003e*/ 	.short	0x00ff


	//----- nvinfo : EIATTR_EXIT_INSTR_OFFSETS
	.align		4
        /*0040*/ 	.byte	0x04, 0x1c
        /*0042*/ 	.short	(.L_17 - .L_16)


	//   ....[0]....
.L_16:
        /*0044*/ 	.word	0x000009a0


	//   ....[1]....
        /*0048*/ 	.word	0x000009c0


	//----- nvinfo : EIATTR_REQNTID
	.align		4
.L_17:
        /*004c*/ 	.byte	0x04, 0x10
        /*004e*/ 	.short	(.L_19 - .L_18)
.L_18:
        /*0050*/ 	.word	0x00000100
        /*0054*/ 	.word	0x00000001
        /*0058*/ 	.word	0x00000001


	//----- nvinfo : EIATTR_CBANK_PARAM_SIZE
	.align		4
.L_19:
        /*005c*/ 	.byte	0x03, 0x19
        /*005e*/ 	.short	0x0014


	//----- nvinfo : EIATTR_PARAM_CBANK
	.align		4
        /*0060*/ 	.byte	0x04, 0x0a
        /*0062*/ 	.short	(.L_21 - .L_20)
	.align		4
.L_20:
        /*0064*/ 	.word	index@(.nv.constant0.triton_poi_fused_avg_pool2d_29)
        /*0068*/ 	.short	0x0210
        /*006a*/ 	.short	0x0014


	//----- nvinfo : EIATTR_SW_WAR
	.align		4
.L_21:
        /*006c*/ 	.byte	0x04, 0x36
        /*006e*/ 	.short	(.L_23 - .L_22)
.L_22:
        /*0070*/ 	.word	0x00000008
.L_23:


//--------------------- .nv.callgraph             --------------------------
	.section	.nv.callgraph,"",@"SHT_CUDA_CALLGRAPH"
	.align	4
	.sectionentsize	8
	.align		4
        /*0000*/ 	.word	0x00000000
	.align		4
        /*0004*/ 	.word	0xffffffff
	.align		4
        /*0008*/ 	.word	0x00000000
	.align		4
        /*000c*/ 	.word	0xfffffffe
	.align		4
        /*0010*/ 	.word	0x00000000
	.align		4
        /*0014*/ 	.word	0xfffffffd
	.align		4
        /*0018*/ 	.word	0x00000000
	.align		4
        /*001c*/ 	.word	0xfffffffc


//--------------------- .text.triton_poi_fused_avg_pool2d_29 --------------------------
	.section	.text.triton_poi_fused_avg_pool2d_29,"ax",@progbits
	.align	128
        .global         triton_poi_fused_avg_pool2d_29
        .type           triton_poi_fused_avg_pool2d_29,@function
        .size           triton_poi_fused_avg_pool2d_29,(.L_x_1 - triton_poi_fused_avg_pool2d_29)
        .other          triton_poi_fused_avg_pool2d_29,@"STO_CUDA_ENTRY STV_DEFAULT"
triton_poi_fused_avg_pool2d_29:
.text.triton_poi_fused_avg_pool2d_29:
[----:B------:R-:W0:Y:S02]  /*0000*/  LDC R1, c[0x0][0x28] ;  /* 0x00000a00ff017b82 */ /* 0x000e240000000800 */
[----:B------:R-:W1:Y:S01]  /*0010*/  S2R R0, SR_TID.X ;  /* 0x0000000000007919 */ /* 0x000e620000002100 */
[----:B------:R-:W-:Y:S01]  /*0020*/  IMAD.MOV.U32 R8, RZ, RZ, RZ ;  /* 0x000000ffff087224 */ /* 0x000fe200078e00ff */
[----:B------:R-:W2:Y:S01]  /*0030*/  LDC.64 R20, c[0x0][0x210] ;  /* 0x00008400ff147b82 */ /* 0x000ea20000000a00 */
[----:B------:R-:W-:Y:S01]  /*0040*/  ULDC.64 UR4, c[0x0][0x208] ;  /* 0x0000820000047ab9 */ /* 0x000fe20000000a00 */
[----:B------:R-:W3:Y:S01]  /*0050*/  S2R R9, SR_CTAID.X ;  /* 0x0000000000097919 */ /* 0x000ee20000002500 */
[----:B-1----:R-:W-:-:S05]  /*0060*/  IMAD.SHL.U32 R0, R0, 0x2, RZ ;  /* 0x0000000200007824 */ /* 0x002fca00078e00ff */
[----:B------:R-:W-:-:S05]  /*0070*/  LOP3.LUT R0, R0, 0x1fe, RZ, 0xc0, !PT ;  /* 0x000001fe00007812 */ /* 0x000fca00078ec0ff */
[----:B---3--:R-:W-:-:S04]  /*0080*/  IMAD R9, R9, 0x200, R0 ;  /* 0x0000020009097824 */ /* 0x008fc800078e0200 */
[----:B------:R-:W-:-:S04]  /*0090*/  IMAD.HI R2, R9, 0x2aaaaaab, RZ ;  /* 0x2aaaaaab09027827 */ /* 0x000fc800078e02ff */
[----:B------:R-:W-:Y:S01]  /*00a0*/  IMAD.HI R0, R9, -0x4cf09cad, R8 ;  /* 0xb30f635309007827 */ /* 0x000fe200078e0208 */
[----:B------:R-:W-:-:S04]  /*00b0*/  SHF.R.U32.HI R3, RZ, 0x1f, R2 ;  /* 0x0000001fff037819 */ /* 0x000fc80000011602 */
[----:B------:R-:W-:Y:S02]  /*00c0*/  LEA.HI.SX32 R2, R2, R3, 0x1b ;  /* 0x0000000302027211 */ /* 0x000fe400078fdaff */
[----:B------:R-:W-:-:S03]  /*00d0*/  SHF.R.U32.HI R3, RZ, 0x1f, R0 ;  /* 0x0000001fff037819 */ /* 0x000fc60000011600 */
[----:B------:R-:W-:Y:S01]  /*00e0*/  IMAD.HI R4, R2, 0x4325c53f, RZ ;  /* 0x4325c53f02047827 */ /* 0x000fe200078e02ff */
[----:B------:R-:W-:-:S04]  /*00f0*/  LEA.HI.SX32 R3, R0, R3, 0x13 ;  /* 0x0000000300037211 */ /* 0x000fc800078f9aff */
[----:B------:R-:W-:Y:S01]  /*0100*/  SHF.R.U32.HI R5, RZ, 0x1f, R4 ;  /* 0x0000001fff057819 */ /* 0x000fe20000011604 */
[----:B------:R-:W-:-:S03]  /*0110*/  IMAD.HI R0, R3, 0x4325c53f, RZ ;  /* 0x4325c53f03007827 */ /* 0x000fc600078e02ff */
[----:B------:R-:W-:Y:S02]  /*0120*/  LEA.HI.SX32 R7, R4, R5, 0x1c ;  /* 0x0000000504077211 */ /* 0x000fe400078fe2ff */
[----:B------:R-:W-:-:S03]  /*0130*/  SHF.R.U32.HI R5, RZ, 0x1f, R0 ;  /* 0x0000001fff057819 */ /* 0x000fc60000011600 */
[----:B------:R-:W-:Y:S01]  /*0140*/  IMAD R16, R7, -0x3d, R2 ;  /* 0xffffffc307107824 */ /* 0x000fe200078e0202 */
[----:B------:R-:W-:Y:S01]  /*0150*/  LEA.HI.SX32 R0, R0, R5, 0x1c ;  /* 0x0000000500007211 */ /* 0x000fe200078fe2ff */
[----:B------:R-:W-:-:S03]  /*0160*/  VIADD R7, R9, 0xffffd180 ;  /* 0xffffd18009077836 */ /* 0x000fc60000000000 */
[----:B------:R-:W-:Y:S01]  /*0170*/  ISETP.GT.AND P0, PT, R16, RZ, PT ;  /* 0x000000ff1000720c */ /* 0x000fe20003f04270 */
[----:B------:R-:W-:Y:S01]  /*0180*/  IMAD R17, R0, -0x3d, R3 ;  /* 0xffffffc300117824 */ /* 0x000fe200078e0203 */
[----:B------:R-:W-:Y:S02]  /*0190*/  ISETP.GT.AND P1, PT, R16, -0x1, PT ;  /* 0xffffffff1000780c */ /* 0x000fe40003f24270 */
[----:B------:R-:W-:Y:S01]  /*01a0*/  CS2R R2, SRZ ;  /* 0x0000000000027805 */ /* 0x000fe2000001ff00 */
[----:B--2---:R-:W-:Y:S01]  /*01b0*/  IMAD.WIDE R6, R7, 0x4, R20 ;  /* 0x0000000407067825 */ /* 0x004fe200078e0214 */
[----:B------:R-:W-:-:S04]  /*01c0*/  ISETP.GT.AND P4, PT, R17, RZ, P0 ;  /* 0x000000ff1100720c */ /* 0x000fc80000784270 */
[----:B------:R-:W-:Y:S01]  /*01d0*/  ISETP.LT.AND P4, PT, R9, 0x2b9b00, P4 ;  /* 0x002b9b000900780c */ /* 0x000fe20002781270 */
[----:B------:R-:W-:Y:S01]  /*01e0*/  VIADD R0, R16, 0x1 ;  /* 0x0000000110007836 */ /* 0x000fe20000000000 */
[----:B------:R-:W-:-:S04]  /*01f0*/  ISETP.GT.AND P2, PT, R17, RZ, P1 ;  /* 0x000000ff1100720c */ /* 0x000fc80000f44270 */
[C---:B------:R-:W-:Y:S02]  /*0200*/  ISETP.LT.AND P2, PT, R9.reuse, 0x2b9b00, P2 ;  /* 0x002b9b000900780c */ /* 0x040fe40001741270 */
[----:B------:R-:W-:Y:S01]  /*0210*/  ISETP.GE.U32.AND P1, PT, R0, 0x3d, PT ;  /* 0x0000003d0000780c */ /* 0x000fe20003f26070 */
[----:B------:R-:W-:-:S04]  /*0220*/  VIADD R11, R9, 0xffffd240 ;  /* 0xffffd240090b7836 */ /* 0x000fc80000000000 */
[----:B------:R1:W2:Y:S01]  /*0230*/  @P4 LDG.E.64 R2, desc[UR4][R6.64] ;  /* 0x0000000406024981 */ /* 0x0002a2000c1e1b00 */
[----:B------:R-:W-:Y:S02]  /*0240*/  ISETP.GT.AND P3, PT, R17, RZ, !P1 ;  /* 0x000000ff1100720c */ /* 0x000fe40004f64270 */
[----:B------:R-:W-:Y:S01]  /*0250*/  CS2R R4, SRZ ;  /* 0x0000000000047805 */ /* 0x000fe2000001ff00 */
[----:B------:R-:W-:Y:S01]  /*0260*/  IMAD.WIDE R10, R11, 0x4, R20 ;  /* 0x000000040b0a7825 */ /* 0x000fe200078e0214 */
[----:B------:R-:W-:-:S04]  /*0270*/  ISETP.LT.AND P3, PT, R9, 0x2b9b00, P3 ;  /* 0x002b9b000900780c */ /* 0x000fc80001f61270 */
[----:B------:R3:W4:Y:S01]  /*0280*/  @P2 LDG.E.64 R4, desc[UR4][R10.64] ;  /* 0x000000040a042981 */ /* 0x000722000c1e1b00 */
[----:B-1----:R-:W-:Y:S01]  /*0290*/  VIADD R7, R9, 0xffffd300 ;  /* 0xffffd30009077836 */ /* 0x002fe20000000000 */
[----:B------:R-:W-:-:S03]  /*02a0*/  CS2R R12, SRZ ;  /* 0x00000000000c7805 */ /* 0x000fc6000001ff00 */
[----:B------:R-:W-:-:S05]  /*02b0*/  IMAD.WIDE R6, R7, 0x4, R20 ;  /* 0x0000000407067825 */ /* 0x000fca00078e0214 */
[----:B------:R1:W5:Y:S01]  /*02c0*/  @P3 LDG.E.64 R12, desc[UR4][R6.64] ;  /* 0x00000004060c3981 */ /* 0x000362000c1e1b00 */
[C---:B------:R-:W-:Y:S01]  /*02d0*/  VIADD R0, R16.reuse, 0x2 ;  /* 0x0000000210007836 */ /* 0x040fe20000000000 */
[----:B------:R-:W-:-:S04]  /*02e0*/  ISETP.GE.AND P6, PT, R16, 0x3b, PT ;  /* 0x0000003b1000780c */ /* 0x000fc80003fc6270 */
[----:B------:R-:W-:Y:S02]  /*02f0*/  SEL R0, R0, RZ, !P6 ;  /* 0x000000ff00007207 */ /* 0x000fe40007000000 */
[C---:B------:R-:W-:Y:S02]  /*0300*/  ISETP.GT.AND P6, PT, R17.reuse, 0x3a, PT ;  /* 0x0000003a1100780c */ /* 0x040fe40003fc4270 */
[----:B------:R-:W-:Y:S02]  /*0310*/  ISETP.GT.AND P0, PT, R17, -0x1, P0 ;  /* 0xffffffff1100780c */ /* 0x000fe40000704270 */
[----:B------:R-:W-:Y:S02]  /*0320*/  ISETP.GT.AND P5, PT, R16, 0x3a, PT ;  /* 0x0000003a1000780c */ /* 0x000fe40003fa4270 */
[C---:B------:R-:W-:Y:S01]  /*0330*/  ISETP.LT.AND P0, PT, R9.reuse, 0x2b9b00, P0 ;  /* 0x002b9b000900780c */ /* 0x040fe20000701270 */
[----:B------:R-:W-:Y:S01]  /*0340*/  VIADD R15, R9, 0xffffff40 ;  /* 0xffffff40090f7836 */ /* 0x000fe20000000000 */
[----:B---3--:R-:W-:-:S02]  /*0350*/  CS2R R10, SRZ ;  /* 0x00000000000a7805 */ /* 0x008fc4000001ff00 */
[----:B-1----:R-:W-:Y:S01]  /*0360*/  LOP3.LUT R6, R17, R16, RZ, 0xfc, !PT ;  /* 0x0000001011067212 */ /* 0x002fe200078efcff */
[----:B------:R-:W-:-:S04]  /*0370*/  IMAD.WIDE R14, R15, 0x4, R20 ;  /* 0x000000040f0e7825 */ /* 0x000fc800078e0214 */
[----:B------:R-:W-:Y:S02]  /*0380*/  VIADD R25, R0, 0x3d ;  /* 0x0000003d00197836 */ /* 0x000fe40000000000 */
[----:B------:R-:W-:Y:S02]  /*0390*/  VIADD R26, R17, 0x1 ;  /* 0x00000001111a7836 */ /* 0x000fe40000000000 */
[----:B------:R-:W-:Y:S01]  /*03a0*/  @!P5 IMAD.MOV R25, RZ, RZ, R0 ;  /* 0x000000ffff19d224 */ /* 0x000fe200078e0200 */
[----:B------:R1:W3:Y:S01]  /*03b0*/  @P0 LDG.E.64 R10, desc[UR4][R14.64] ;  /* 0x000000040e0a0981 */ /* 0x0002e2000c1e1b00 */
[C---:B------:R-:W-:Y:S02]  /*03c0*/  VIADD R23, R9.reuse, 0xc0 ;  /* 0x000000c009177836 */ /* 0x040fe40000000000 */
[----:B------:R-:W-:-:S04]  /*03d0*/  IMAD.WIDE R18, R9, 0x4, R20 ;  /* 0x0000000409127825 */ /* 0x000fc800078e0214 */
[----:B------:R-:W-:Y:S01]  /*03e0*/  IMAD.WIDE R22, R23, 0x4, R20 ;  /* 0x0000000417167825 */ /* 0x000fe200078e0214 */
[----:B-1----:R-:W-:-:S03]  /*03f0*/  CS2R R14, SRZ ;  /* 0x00000000000e7805 */ /* 0x002fc6000001ff00 */
[C---:B------:R-:W-:Y:S02]  /*0400*/  VIADD R29, R9.reuse, 0x2d00 ;  /* 0x00002d00091d7836 */ /* 0x040fe40000000000 */
[----:B------:R-:W-:Y:S02]  /*0410*/  VIADD R27, R9, 0x2dc0 ;  /* 0x00002dc0091b7836 */ /* 0x000fe40000000000 */
[----:B------:R-:W-:Y:S01]  /*0420*/  IMAD.WIDE R28, R29, 0x4, R20 ;  /* 0x000000041d1c7825 */ /* 0x000fe200078e0214 */
[----:B--2---:R-:W-:-:S03]  /*0430*/  SEL R8, R3, RZ, P4 ;  /* 0x000000ff03087207 */ /* 0x004fc60002000000 */
[C---:B------:R-:W-:Y:S01]  /*0440*/  VIADD R3, R17.reuse, 0x2 ;  /* 0x0000000211037836 */ /* 0x040fe20000000000 */
[----:B------:R-:W-:Y:S02]  /*0450*/  SEL R2, R2, RZ, P4 ;  /* 0x000000ff02027207 */ /* 0x000fe40002000000 */
[----:B------:R-:W-:-:S04]  /*0460*/  ISETP.GE.AND P4, PT, R17, 0x3b, PT ;  /* 0x0000003b1100780c */ /* 0x000fc80003f86270 */
[----:B------:R-:W-:Y:S02]  /*0470*/  SEL R3, R3, RZ, !P4 ;  /* 0x000000ff03037207 */ /* 0x000fe40006000000 */
[----:B----4-:R-:W-:-:S03]  /*0480*/  SEL R7, R4, RZ, P2 ;  /* 0x000000ff04077207 */ /* 0x010fc60001000000 */
[----:B------:R-:W-:Y:S01]  /*0490*/  VIADD R24, R3, 0x3d ;  /* 0x0000003d03187836 */ /* 0x000fe20000000000 */
[----:B------:R-:W-:Y:S01]  /*04a0*/  SEL R5, R5, RZ, P2 ;  /* 0x000000ff05057207 */ /* 0x000fe20001000000 */
[----:B------:R-:W-:Y:S01]  /*04b0*/  @!P6 IMAD.MOV R24, RZ, RZ, R3 ;  /* 0x000000ffff18e224 */ /* 0x000fe200078e0203 */
[C---:B------:R-:W-:Y:S01]  /*04c0*/  ISETP.GT.AND P2, PT, R16.reuse, 0x1, PT ;  /* 0x000000011000780c */ /* 0x040fe20003f44270 */
[----:B------:R-:W-:Y:S01]  /*04d0*/  VIADD R3, R16, 0xffffffff ;  /* 0xffffffff10037836 */ /* 0x000fe20000000000 */
[----:B------:R-:W-:-:S04]  /*04e0*/  ISETP.GE.AND P4, PT, R9, 0x2b9b00, PT ;  /* 0x002b9b000900780c */ /* 0x000fc80003f86270 */
[----:B------:R-:W-:Y:S02]  /*04f0*/  SEL R3, R3, RZ, P2 ;  /* 0x000000ff03037207 */ /* 0x000fe40001000000 */
[C---:B------:R-:W-:Y:S02]  /*0500*/  ISETP.GT.AND P2, PT, R17.reuse, -0x1, !P1 ;  /* 0xffffffff1100780c */ /* 0x040fe40004f44270 */
[----:B------:R-:W-:Y:S01]  /*0510*/  ISETP.GT.AND P5, PT, R6, -0x1, !P4 ;  /* 0xffffffff0600780c */ /* 0x000fe200067a4270 */
[----:B------:R-:W-:Y:S01]  /*0520*/  VIADD R6, R17, 0xffffffff ;  /* 0xffffffff11067836 */ /* 0x000fe20000000000 */
[----:B-----5:R-:W-:Y:S02]  /*0530*/  SEL R4, R12, RZ, P3 ;  /* 0x000000ff0c047207 */ /* 0x020fe40001800000 */
[----:B------:R-:W-:Y:S02]  /*0540*/  SEL R0, R13, RZ, P3 ;  /* 0x000000ff0d007207 */ /* 0x000fe40001800000 */
[----:B------:R-:W-:-:S02]  /*0550*/  ISETP.LT.AND P2, PT, R9, 0x2b9b00, P2 ;  /* 0x002b9b000900780c */ /* 0x000fc40001741270 */
[----:B------:R-:W-:Y:S02]  /*0560*/  ISETP.GT.AND P3, PT, R17, 0x1, PT ;  /* 0x000000011100780c */ /* 0x000fe40003f64270 */
[----:B------:R-:W-:Y:S02]  /*0570*/  ISETP.GE.U32.AND P6, PT, R26, 0x3d, PT ;  /* 0x0000003d1a00780c */ /* 0x000fe40003fc6070 */
[----:B------:R-:W-:Y:S02]  /*0580*/  SEL R6, R6, RZ, P3 ;  /* 0x000000ff06067207 */ /* 0x000fe40001800000 */
[----:B------:R-:W-:Y:S02]  /*0590*/  CS2R R12, SRZ ;  /* 0x00000000000c7805 */ /* 0x000fe4000001ff00 */
[C---:B------:R-:W-:Y:S02]  /*05a0*/  ISETP.GT.AND P3, PT, R16.reuse, RZ, !P6 ;  /* 0x000000ff1000720c */ /* 0x040fe40007764270 */
[----:B------:R-:W-:-:S02]  /*05b0*/  ISETP.GT.AND P6, PT, R16, -0x1, !P6 ;  /* 0xffffffff1000780c */ /* 0x000fc400077c4270 */
[C---:B------:R-:W-:Y:S01]  /*05c0*/  ISETP.LT.AND P3, PT, R9.reuse, 0x2b9b00, P3 ;  /* 0x002b9b000900780c */ /* 0x040fe20001f61270 */
[----:B------:R1:W2:Y:S01]  /*05d0*/  @P5 LDG.E.64 R12, desc[UR4][R18.64] ;  /* 0x00000004120c5981 */ /* 0x0002a2000c1e1b00 */
[C---:B------:R-:W-:Y:S02]  /*05e0*/  ISETP.LT.AND P6, PT, R9.reuse, 0x2b9b00, P6 ;  /* 0x002b9b000900780c */ /* 0x040fe400037c1270 */
[----:B------:R-:W-:Y:S01]  /*05f0*/  ISETP.LT.U32.AND P1, PT, R26, 0x3d, !P1 ;  /* 0x0000003d1a00780c */ /* 0x000fe20004f21070 */
[----:B------:R4:W5:Y:S01]  /*0600*/  @P2 LDG.E.64 R14, desc[UR4][R22.64] ;  /* 0x00000004160e2981 */ /* 0x000962000c1e1b00 */
[----:B------:R-:W-:Y:S02]  /*0610*/  CS2R R16, SRZ ;  /* 0x0000000000107805 */ /* 0x000fe4000001ff00 */
[----:B------:R-:W-:Y:S01]  /*0620*/  ISETP.LT.AND P1, PT, R9, 0x2b9b00, P1 ;  /* 0x002b9b000900780c */ /* 0x000fe20000f21270 */
[----:B------:R-:W-:Y:S01]  /*0630*/  IMAD.WIDE R26, R27, 0x4, R20 ;  /* 0x000000041b1a7825 */ /* 0x000fe200078e0214 */
[----:B-1----:R-:W-:-:S03]  /*0640*/  CS2R R18, SRZ ;  /* 0x0000000000127805 */ /* 0x002fc6000001ff00 */
[----:B------:R1:W5:Y:S01]  /*0650*/  @P3 LDG.E.64 R16, desc[UR4][R28.64] ;  /* 0x000000041c103981 */ /* 0x000362000c1e1b00 */
[----:B----4-:R-:W-:-:S03]  /*0660*/  VIADD R23, R9, 0x2e80 ;  /* 0x00002e8009177836 */ /* 0x010fc60000000000 */
[----:B------:R-:W4:Y:S01]  /*0670*/  @P6 LDG.E.64 R18, desc[UR4][R26.64] ;  /* 0x000000041a126981 */ /* 0x000f22000c1e1b00 */
[----:B------:R-:W-:Y:S01]  /*0680*/  IMAD.WIDE R20, R23, 0x4, R20 ;  /* 0x0000000417147825 */ /* 0x000fe200078e0214 */
[----:B------:R-:W-:-:S06]  /*0690*/  CS2R R22, SRZ ;  /* 0x0000000000167805 */ /* 0x000fcc000001ff00 */
[----:B------:R-:W4:Y:S01]  /*06a0*/  @P1 LDG.E.64 R22, desc[UR4][R20.64] ;  /* 0x0000000414161981 */ /* 0x000f22000c1e1b00 */
[----:B-1----:R-:W-:Y:S02]  /*06b0*/  IMAD R28, R6, R25, RZ ;  /* 0x00000019061c7224 */ /* 0x002fe400078e02ff */
[C---:B------:R-:W-:Y:S02]  /*06c0*/  IMAD R6, R3.reuse, R6, RZ ;  /* 0x0000000603067224 */ /* 0x040fe400078e02ff */
[----:B------:R-:W-:Y:S01]  /*06d0*/  FADD R5, R8, R5 ;  /* 0x0000000508057221 */ /* 0x000fe20000000000 */
[-C--:B------:R-:W-:Y:S02]  /*06e0*/  IMAD R3, R3, R24.reuse, R28 ;  /* 0x0000001803037224 */ /* 0x080fe400078e021c */
[----:B------:R-:W-:Y:S01]  /*06f0*/  IMAD R6, R25, R24, R6 ;  /* 0x0000001819067224 */ /* 0x000fe200078e0206 */
[----:B---3--:R-:W-:Y:S01]  /*0700*/  SEL R11, R11, RZ, P0 ;  /* 0x000000ff0b0b7207 */ /* 0x008fe20000000000 */
[----:B------:R-:W-:-:S02]  /*0710*/  FADD R0, R5, R0 ;  /* 0x0000000005007221 */ /* 0x000fc40000000000 */
[----:B------:R-:W-:Y:S02]  /*0720*/  IMAD.IADD R3, R6, 0x1, -R3 ;  /* 0x0000000106037824 */ /* 0x000fe400078e0a03 */
[----:B------:R-:W-:Y:S01]  /*0730*/  FADD R7, R2, R7 ;  /* 0x0000000702077221 */ /* 0x000fe20000000000 */
[----:B------:R-:W-:Y:S02]  /*0740*/  FADD R2, R0, R11 ;  /* 0x0000000b00027221 */ /* 0x000fe40000000000 */
[----:B------:R-:W-:Y:S02]  /*0750*/  I2FP.F32.S32 R0, R3 ;  /* 0x0000000300007245 */ /* 0x000fe40000201400 */
[----:B------:R-:W-:Y:S02]  /*0760*/  SEL R10, R10, RZ, P0 ;  /* 0x000000ff0a0a7207 */ /* 0x000fe40000000000 */
[----:B------:R-:W-:Y:S01]  /*0770*/  FSETP.GT.AND P0, PT, |R0|, 8.50705917302346158658e+37, PT ;  /* 0x7e8000000000780b */ /* 0x000fe20003f04200 */
[----:B------:R-:W-:-:S04]  /*0780*/  FADD R7, R7, R4 ;  /* 0x0000000407077221 */ /* 0x000fc80000000000 */
[----:B------:R-:W-:Y:S01]  /*0790*/  FADD R7, R7, R10 ;  /* 0x0000000a07077221 */ /* 0x000fe20000000000 */
[----:B--2---:R-:W-:Y:S02]  /*07a0*/  SEL R13, R13, RZ, P5 ;  /* 0x000000ff0d0d7207 */ /* 0x004fe40002800000 */
[----:B------:R-:W-:Y:S02]  /*07b0*/  SEL R12, R12, RZ, P5 ;  /* 0x000000ff0c0c7207 */ /* 0x000fe40002800000 */
[----:B-----5:R-:W-:Y:S02]  /*07c0*/  SEL R14, R14, RZ, P2 ;  /* 0x000000ff0e0e7207 */ /* 0x020fe40001000000 */
[----:B------:R-:W-:Y:S02]  /*07d0*/  SEL R15, R15, RZ, P2 ;  /* 0x000000ff0f0f7207 */ /* 0x000fe40001000000 */
[----:B------:R-:W-:Y:S01]  /*07e0*/  FSETP.GEU.AND P2, PT, |R0|, 1.175494350822287508e-38, PT ;  /* 0x008000000000780b */ /* 0x000fe20003f4e200 */
[----:B------:R-:W-:Y:S01]  /*07f0*/  FADD R2, R2, R13 ;  /* 0x0000000d02027221 */ /* 0x000fe20000000000 */
[----:B------:R-:W-:Y:S01]  /*0800*/  FADD R7, R7, R12 ;  /* 0x0000000c07077221 */ /* 0x000fe20000000000 */
[----:B------:R-:W-:Y:S01]  /*0810*/  @P0 FMUL R0, R0, 0.25 ;  /* 0x3e80000000000820 */ /* 0x000fe20000400000 */
[----:B------:R-:W-:Y:S01]  /*0820*/  SEL R16, R16, RZ, P3 ;  /* 0x000000ff10107207 */ /* 0x000fe20001800000 */
[----:B------:R-:W-:Y:S01]  /*0830*/  FADD R4, R2, R15 ;  /* 0x0000000f02047221 */ /* 0x000fe20000000000 */
[----:B------:R-:W-:Y:S01]  /*0840*/  SEL R17, R17, RZ, P3 ;  /* 0x000000ff11117207 */ /* 0x000fe20001800000 */
[----:B------:R-:W-:Y:S01]  /*0850*/  FADD R7, R7, R14 ;  /* 0x0000000e07077221 */ /* 0x000fe20000000000 */
[----:B------:R-:W1:Y:S01]  /*0860*/  LDC.64 R2, c[0x0][0x218] ;  /* 0x00008600ff027b82 */ /* 0x000e620000000a00 */
[----:B----4-:R-:W-:-:S02]  /*0870*/  SEL R18, R18, RZ, P6 ;  /* 0x000000ff12127207 */ /* 0x010fc40003000000 */
[----:B------:R-:W-:Y:S01]  /*0880*/  SEL R19, R19, RZ, P6 ;  /* 0x000000ff13137207 */ /* 0x000fe20003000000 */
[----:B------:R-:W-:Y:S01]  /*0890*/  FADD R7, R7, R16 ;  /* 0x0000001007077221 */ /* 0x000fe20000000000 */
[----:B------:R-:W-:Y:S01]  /*08a0*/  @!P2 FMUL R0, R0, 16777216 ;  /* 0x4b8000000000a820 */ /* 0x000fe20000400000 */
[----:B------:R-:W-:Y:S02]  /*08b0*/  FADD R4, R4, R17 ;  /* 0x0000001104047221 */ /* 0x000fe40000000000 */
[----:B------:R-:W-:Y:S01]  /*08c0*/  FADD R7, R7, R18 ;  /* 0x0000001207077221 */ /* 0x000fe20000000000 */
[----:B------:R-:W-:Y:S01]  /*08d0*/  SEL R22, R22, RZ, P1 ;  /* 0x000000ff16167207 */ /* 0x000fe20000800000 */
[----:B------:R-:W-:Y:S01]  /*08e0*/  FADD R4, R4, R19 ;  /* 0x0000001304047221 */ /* 0x000fe20000000000 */
[----:B------:R-:W-:Y:S01]  /*08f0*/  SEL R23, R23, RZ, P1 ;  /* 0x000000ff17177207 */ /* 0x000fe20000800000 */
[----:B------:R-:W2:Y:S02]  /*0900*/  MUFU.RCP R0, R0 ;  /* 0x0000000000007308 */ /* 0x000ea40000001000 */
[----:B------:R-:W-:-:S02]  /*0910*/  FADD R22, R7, R22 ;  /* 0x0000001607167221 */ /* 0x000fc40000000000 */
[----:B------:R-:W-:Y:S02]  /*0920*/  FADD R23, R4, R23 ;  /* 0x0000001704177221 */ /* 0x000fe40000000000 */
[----:B------:R-:W-:Y:S02]  /*0930*/  @P0 FMUL R22, R22, 0.25 ;  /* 0x3e80000016160820 */ /* 0x000fe40000400000 */
[----:B------:R-:W-:Y:S02]  /*0940*/  @P0 FMUL R23, R23, 0.25 ;  /* 0x3e80000017170820 */ /* 0x000fe40000400000 */
[----:B------:R-:W-:Y:S02]  /*0950*/  @!P2 FMUL R22, R22, 16777216 ;  /* 0x4b8000001616a820 */ /* 0x000fe40000400000 */
[----:B------:R-:W-:Y:S01]  /*0960*/  @!P2 FMUL R23, R23, 16777216 ;  /* 0x4b8000001717a820 */ /* 0x000fe20000400000 */
[----:B-1----:R-:W-:-:S04]  /*0970*/  IMAD.WIDE R2, R9, 0x4, R2 ;  /* 0x0000000409027825 */ /* 0x002fc800078e0202 */
[C---:B--2---:R-:W-:Y:S01]  /*0980*/  FMUL R22, R0.reuse, R22 ;  /* 0x0000001600167220 */ /* 0x044fe20000400000 */
[----:B------:R-:W-:Y:S01]  /*0990*/  FMUL R23, R0, R23 ;  /* 0x0000001700177220 */ /* 0x000fe20000400000 */
[----:B------:R-:W-:Y:S06]  /*09a0*/  @P4 EXIT ;  /* 0x000000000000494d */ /* 0x000fec0003800000 */
[----:B------:R-:W-:Y:S01]  /*09b0*/  STG.E.64 desc[UR4][R2.64], R22 ;  /* 0x0000001602007986 */ /* 0x000fe2000c101b04 */
[----:B------:R-:W-:Y:S05]  /*09c0*/  EXIT ;  /* 0x000000000000794d */ /* 0x000fea0003800000 */
.L_x_0:
[----:B------:R-:W-:-:S00]  /*09d0*/  BRA `(.L_x_0) ;  /* 0xfffffffc00fc7947 */ /* 0x000fc0000383ffff */
[----:B------:R-:W-:-:S00]  /*09e0*/  NOP ;  /* 0x0000000000007918 */ /* 0x000fc00000000000 */
        /* <DEDUP_REMOVED lines=9> */
.L_x_1:


//--------------------- .nv.constant0.triton_poi_fused_avg_pool2d_29 --------------------------
	.section	.nv.constant0.triton_poi_fused_avg_pool2d_29,"a",@progbits
	.sectionflags	@""
	.align	4
.nv.constant0.triton_poi_fused_avg_pool2d_29:
	.zero		548
